//
// Generated by NVIDIA NVVM Compiler
//
// Compiler Build ID: CL-36424714
// Cuda compilation tools, release 13.0, V13.0.88
// Based on NVVM 20.0.0
//

.version 9.0
.target sm_100
.address_size 64

	// .globl	_Z14kernelgpuInituIdEvPT_S1_S1_S1_iiiiii

.visible .entry _Z14kernelgpuInituIdEvPT_S1_S1_S1_iiiiii(
	.param .u64 .ptr .align 1 _Z14kernelgpuInituIdEvPT_S1_S1_S1_iiiiii_param_0,
	.param .u64 .ptr .align 1 _Z14kernelgpuInituIdEvPT_S1_S1_S1_iiiiii_param_1,
	.param .u64 .ptr .align 1 _Z14kernelgpuInituIdEvPT_S1_S1_S1_iiiiii_param_2,
	.param .u64 .ptr .align 1 _Z14kernelgpuInituIdEvPT_S1_S1_S1_iiiiii_param_3,
	.param .u32 _Z14kernelgpuInituIdEvPT_S1_S1_S1_iiiiii_param_4,
	.param .u32 _Z14kernelgpuInituIdEvPT_S1_S1_S1_iiiiii_param_5,
	.param .u32 _Z14kernelgpuInituIdEvPT_S1_S1_S1_iiiiii_param_6,
	.param .u32 _Z14kernelgpuInituIdEvPT_S1_S1_S1_iiiiii_param_7,
	.param .u32 _Z14kernelgpuInituIdEvPT_S1_S1_S1_iiiiii_param_8,
	.param .u32 _Z14kernelgpuInituIdEvPT_S1_S1_S1_iiiiii_param_9
)
{
	.reg .pred 	%p<3>;
	.reg .b32 	%r<18>;
	.reg .b64 	%rd<11>;
	.reg .b64 	%fd<5>;

	ld.param.u64 	%rd3, [_Z14kernelgpuInituIdEvPT_S1_S1_S1_iiiiii_param_0];
	ld.param.u64 	%rd4, [_Z14kernelgpuInituIdEvPT_S1_S1_S1_iiiiii_param_3];
	ld.param.u32 	%r7, [_Z14kernelgpuInituIdEvPT_S1_S1_S1_iiiiii_param_5];
	ld.param.u32 	%r8, [_Z14kernelgpuInituIdEvPT_S1_S1_S1_iiiiii_param_7];
	ld.param.u32 	%r9, [_Z14kernelgpuInituIdEvPT_S1_S1_S1_iiiiii_param_8];
	mov.u32 	%r10, %tid.x;
	mov.u32 	%r11, %ctaid.x;
	mov.u32 	%r1, %ntid.x;
	mad.lo.s32 	%r17, %r11, %r1, %r10;
	setp.ge.s32 	%p1, %r17, %r7;
	@%p1 bra 	$L__BB0_3;
	cvta.to.global.u64 	%rd1, %rd4;
	mul.lo.s32 	%r3, %r9, %r8;
	mov.u32 	%r12, %nctaid.x;
	mul.lo.s32 	%r4, %r1, %r12;
	cvta.to.global.u64 	%rd2, %rd3;
	mul.wide.s32 	%rd7, %r9, 8;
$L__BB0_2:
	div.s32 	%r13, %r17, %r9;
	mul.lo.s32 	%r14, %r13, %r9;
	sub.s32 	%r15, %r17, %r14;
	ld.global.f64 	%fd1, [%rd1+32];
	ld.global.f64 	%fd2, [%rd1+40];
	ld.global.f64 	%fd3, [%rd1+48];
	ld.global.f64 	%fd4, [%rd1+56];
	mad.lo.s32 	%r16, %r3, %r13, %r15;
	mul.wide.s32 	%rd5, %r16, 8;
	add.s64 	%rd6, %rd2, %rd5;
	st.global.f64 	[%rd6], %fd1;
	add.s64 	%rd8, %rd6, %rd7;
	st.global.f64 	[%rd8], %fd2;
	add.s64 	%rd9, %rd8, %rd7;
	st.global.f64 	[%rd9], %fd3;
	add.s64 	%rd10, %rd9, %rd7;
	st.global.f64 	[%rd10], %fd4;
	add.s32 	%r17, %r17, %r4;
	setp.lt.s32 	%p2, %r17, %r7;
	@%p2 bra 	$L__BB0_2;
$L__BB0_3:
	ret;

}
	// .globl	_Z14kernelgpuInituIfEvPT_S1_S1_S1_iiiiii
.visible .entry _Z14kernelgpuInituIfEvPT_S1_S1_S1_iiiiii(
	.param .u64 .ptr .align 1 _Z14kernelgpuInituIfEvPT_S1_S1_S1_iiiiii_param_0,
	.param .u64 .ptr .align 1 _Z14kernelgpuInituIfEvPT_S1_S1_S1_iiiiii_param_1,
	.param .u64 .ptr .align 1 _Z14kernelgpuInituIfEvPT_S1_S1_S1_iiiiii_param_2,
	.param .u64 .ptr .align 1 _Z14kernelgpuInituIfEvPT_S1_S1_S1_iiiiii_param_3,
	.param .u32 _Z14kernelgpuInituIfEvPT_S1_S1_S1_iiiiii_param_4,
	.param .u32 _Z14kernelgpuInituIfEvPT_S1_S1_S1_iiiiii_param_5,
	.param .u32 _Z14kernelgpuInituIfEvPT_S1_S1_S1_iiiiii_param_6,
	.param .u32 _Z14kernelgpuInituIfEvPT_S1_S1_S1_iiiiii_param_7,
	.param .u32 _Z14kernelgpuInituIfEvPT_S1_S1_S1_iiiiii_param_8,
	.param .u32 _Z14kernelgpuInituIfEvPT_S1_S1_S1_iiiiii_param_9
)
{
	.reg .pred 	%p<3>;
	.reg .b32 	%r<18>;
	.reg .b32 	%f<5>;
	.reg .b64 	%rd<11>;

	ld.param.u64 	%rd3, [_Z14kernelgpuInituIfEvPT_S1_S1_S1_iiiiii_param_0];
	ld.param.u64 	%rd4, [_Z14kernelgpuInituIfEvPT_S1_S1_S1_iiiiii_param_3];
	ld.param.u32 	%r7, [_Z14kernelgpuInituIfEvPT_S1_S1_S1_iiiiii_param_5];
	ld.param.u32 	%r8, [_Z14kernelgpuInituIfEvPT_S1_S1_S1_iiiiii_param_7];
	ld.param.u32 	%r9, [_Z14kernelgpuInituIfEvPT_S1_S1_S1_iiiiii_param_8];
	mov.u32 	%r10, %tid.x;
	mov.u32 	%r11, %ctaid.x;
	mov.u32 	%r1, %ntid.x;
	mad.lo.s32 	%r17, %r11, %r1, %r10;
	setp.ge.s32 	%p1, %r17, %r7;
	@%p1 bra 	$L__BB1_3;
	cvta.to.global.u64 	%rd1, %rd4;
	mul.lo.s32 	%r3, %r9, %r8;
	mov.u32 	%r12, %nctaid.x;
	mul.lo.s32 	%r4, %r1, %r12;
	cvta.to.global.u64 	%rd2, %rd3;
	mul.wide.s32 	%rd7, %r9, 4;
$L__BB1_2:
	div.s32 	%r13, %r17, %r9;
	mul.lo.s32 	%r14, %r13, %r9;
	sub.s32 	%r15, %r17, %r14;
	ld.global.f32 	%f1, [%rd1+16];
	ld.global.f32 	%f2, [%rd1+20];
	ld.global.f32 	%f3, [%rd1+24];
	ld.global.f32 	%f4, [%rd1+28];
	mad.lo.s32 	%r16, %r3, %r13, %r15;
	mul.wide.s32 	%rd5, %r16, 4;
	add.s64 	%rd6, %rd2, %rd5;
	st.global.f32 	[%rd6], %f1;
	add.s64 	%rd8, %rd6, %rd7;
	st.global.f32 	[%rd8], %f2;
	add.s64 	%rd9, %rd8, %rd7;
	st.global.f32 	[%rd9], %f3;
	add.s64 	%rd10, %rd9, %rd7;
	st.global.f32 	[%rd10], %f4;
	add.s32 	%r17, %r17, %r4;
	setp.lt.s32 	%p2, %r17, %r7;
	@%p2 bra 	$L__BB1_2;
$L__BB1_3:
	ret;

}


// ===== COMPILED SASS (sm_100) =====

	.target	sm_100

	.elftype	@"ET_EXEC"


//--------------------- .note.nv.tkinfo           --------------------------
	.section	.note.nv.tkinfo,"",@"SHT_NOTE"
	.sectionflags	@"SHF_NOTE_NV_TKINFO"
	.tkinfo
        /*0018*/ 	.word	0x00000002
        /*0030*/ 	.string	""
        /*0030*/ 	.string	"ptxas"
        /*0030*/ 	.string	"Cuda compilation tools, release 13.0, V13.0.88"
        /*0030*/ 	.string	"Build cuda_13.0.r13.0/compiler.36424714_0"
        /*0030*/ 	.string	"-arch sm_100 -m 64 "



//--------------------- .note.nv.cuinfo           --------------------------
	.section	.note.nv.cuinfo,"",@"SHT_NOTE"
	.sectionflags	@"SHF_NOTE_NV_CUINFO"
        /*0018*/ 	.short	0x0002
        /*001a*/ 	.short	0x0064
        /*001c*/ 	.short	0x0082
	.zero		2


//--------------------- .nv.info                  --------------------------
	.section	.nv.info,"",@"SHT_CUDA_INFO"
	.align	4


	//----- nvinfo : EIATTR_REGCOUNT
	.align		4
        /*0000*/ 	.byte	0x04, 0x2f
        /*0002*/ 	.short	(.L_1 - .L_0)
	.align		4
.L_0:
        /*0004*/ 	.word	index@(_Z14kernelgpuInituIdEvPT_S1_S1_S1_iiiiii)
        /*0008*/ 	.word	0x0000001f


	//----- nvinfo : EIATTR_FRAME_SIZE
	.align		4
.L_1:
        /*000c*/ 	.byte	0x04, 0x11
        /*000e*/ 	.short	(.L_3 - .L_2)
	.align		4
.L_2:
        /*0010*/ 	.word	index@(_Z14kernelgpuInituIdEvPT_S1_S1_S1_iiiiii)
        /*0014*/ 	.word	0x00000000


	//----- nvinfo : EIATTR_REGCOUNT
	.align		4
.L_3:
        /*0018*/ 	.byte	0x04, 0x2f
        /*001a*/ 	.short	(.L_5 - .L_4)
	.align		4
.L_4:
        /*001c*/ 	.word	index@(_Z14kernelgpuInituIfEvPT_S1_S1_S1_iiiiii)
        /*0020*/ 	.word	0x0000001e


	//----- nvinfo : EIATTR_FRAME_SIZE
	.align		4
.L_5:
        /*0024*/ 	.byte	0x04, 0x11
        /*0026*/ 	.short	(.L_7 - .L_6)
	.align		4
.L_6:
        /*0028*/ 	.word	index@(_Z14kernelgpuInituIfEvPT_S1_S1_S1_iiiiii)
        /*002c*/ 	.word	0x00000000


	//----- nvinfo : EIATTR_MIN_STACK_SIZE
	.align		4
.L_7:
        /*0030*/ 	.byte	0x04, 0x12
        /*0032*/ 	.short	(.L_9 - .L_8)
	.align		4
.L_8:
        /*0034*/ 	.word	index@(_Z14kernelgpuInituIfEvPT_S1_S1_S1_iiiiii)
        /*0038*/ 	.word	0x00000000


	//----- nvinfo : EIATTR_MIN_STACK_SIZE
	.align		4
.L_9:
        /*003c*/ 	.byte	0x04, 0x12
        /*003e*/ 	.short	(.L_11 - .L_10)
	.align		4
.L_10:
        /*0040*/ 	.word	index@(_Z14kernelgpuInituIdEvPT_S1_S1_S1_iiiiii)
        /*0044*/ 	.word	0x00000000
.L_11:


//--------------------- .nv.compat                --------------------------
	.section	.nv.compat,"",@"SHT_CUDA_COMPAT_INFO"
	.align	4
        /*0000*/ 	.byte	0x02, 0x09, 0x00, 0x00, 0x02, 0x02, 0x01, 0x00, 0x02, 0x05, 0x05, 0x00, 0x03, 0x07, 0x01, 0x01
        /*0010*/ 	.byte	0x02, 0x03, 0x00, 0x00, 0x02, 0x06, 0x01, 0x00, 0x04, 0x0b, 0x08, 0x00, 0x09, 0x00, 0x00, 0x00
        /*0020*/ 	.byte	0x00, 0x00, 0x00, 0x00


//--------------------- .nv.info._Z14kernelgpuInituIfEvPT_S1_S1_S1_iiiiii --------------------------
	.section	.nv.info._Z14kernelgpuInituIfEvPT_S1_S1_S1_iiiiii,"",@"SHT_CUDA_INFO"
	.sectionflags	@""
	.align	4


	//----- nvinfo : EIATTR_CUDA_API_VERSION
	.align		4
        /*0000*/ 	.byte	0x04, 0x37
        /*0002*/ 	.short	(.L_13 - .L_12)
.L_12:
        /*0004*/ 	.word	0x00000082


	//----- nvinfo : EIATTR_KPARAM_INFO
	.align		4
.L_13:
        /*0008*/ 	.byte	0x04, 0x17
        /*000a*/ 	.short	(.L_15 - .L_14)
.L_14:
        /*000c*/ 	.word	0x00000000
        /*0010*/ 	.short	0x0009
        /*0012*/ 	.short	0x0034
        /*0014*/ 	.byte	0x00, 0xf0, 0x11, 0x00


	//----- nvinfo : EIATTR_KPARAM_INFO
	.align		4
.L_15:
        /*0018*/ 	.byte	0x04, 0x17
        /*001a*/ 	.short	(.L_17 - .L_16)
.L_16:
        /*001c*/ 	.word	0x00000000
        /*0020*/ 	.short	0x0008
        /*0022*/ 	.short	0x0030
        /*0024*/ 	.byte	0x00, 0xf0, 0x11, 0x00


	//----- nvinfo : EIATTR_KPARAM_INFO
	.align		4
.L_17:
        /*0028*/ 	.byte	0x04, 0x17
        /*002a*/ 	.short	(.L_19 - .L_18)
.L_18:
        /*002c*/ 	.word	0x00000000
        /*0030*/ 	.short	0x0007
        /*0032*/ 	.short	0x002c
        /*0034*/ 	.byte	0x00, 0xf0, 0x11, 0x00


	//----- nvinfo : EIATTR_KPARAM_INFO
	.align		4
.L_19:
        /*0038*/ 	.byte	0x04, 0x17
        /*003a*/ 	.short	(.L_21 - .L_20)
.L_20:
        /*003c*/ 	.word	0x00000000
        /*0040*/ 	.short	0x0006
        /*0042*/ 	.short	0x0028
        /*0044*/ 	.byte	0x00, 0xf0, 0x11, 0x00


	//----- nvinfo : EIATTR_KPARAM_INFO
	.align		4
.L_21:
        /*0048*/ 	.byte	0x04, 0x17
        /*004a*/ 	.short	(.L_23 - .L_22)
.L_22:
        /*004c*/ 	.word	0x00000000
        /*0050*/ 	.short	0x0005
        /*0052*/ 	.short	0x0024
        /*0054*/ 	.byte	0x00, 0xf0, 0x11, 0x00


	//----- nvinfo : EIATTR_KPARAM_INFO
	.align		4
.L_23:
        /*0058*/ 	.byte	0x04, 0x17
        /*005a*/ 	.short	(.L_25 - .L_24)
.L_24:
        /*005c*/ 	.word	0x00000000
        /*0060*/ 	.short	0x0004
        /*0062*/ 	.short	0x0020
        /*0064*/ 	.byte	0x00, 0xf0, 0x11, 0x00


	//----- nvinfo : EIATTR_KPARAM_INFO
	.align		4
.L_25:
        /*0068*/ 	.byte	0x04, 0x17
        /*006a*/ 	.short	(.L_27 - .L_26)
.L_26:
        /*006c*/ 	.word	0x00000000
        /*0070*/ 	.short	0x0003
        /*0072*/ 	.short	0x0018
        /*0074*/ 	.byte	0x00, 0xf5, 0x21, 0x00


	//----- nvinfo : EIATTR_KPARAM_INFO
	.align		4
.L_27:
        /*0078*/ 	.byte	0x04, 0x17
        /*007a*/ 	.short	(.L_29 - .L_28)
.L_28:
        /*007c*/ 	.word	0x00000000
        /*0080*/ 	.short	0x0002
        /*0082*/ 	.short	0x0010
        /*0084*/ 	.byte	0x00, 0xf5, 0x21, 0x00


	//----- nvinfo : EIATTR_KPARAM_INFO
	.align		4
.L_29:
        /*0088*/ 	.byte	0x04, 0x17
        /*008a*/ 	.short	(.L_31 - .L_30)
.L_30:
        /*008c*/ 	.word	0x00000000
        /*0090*/ 	.short	0x0001
        /*0092*/ 	.short	0x0008
        /*0094*/ 	.byte	0x00, 0xf5, 0x21, 0x00


	//----- nvinfo : EIATTR_KPARAM_INFO
	.align		4
.L_31:
        /*0098*/ 	.byte	0x04, 0x17
        /*009a*/ 	.short	(.L_33 - .L_32)
.L_32:
        /*009c*/ 	.word	0x00000000
        /*00a0*/ 	.short	0x0000
        /*00a2*/ 	.short	0x0000
        /*00a4*/ 	.byte	0x00, 0xf5, 0x21, 0x00


	//----- nvinfo : EIATTR_SPARSE_MMA_MASK
	.align		4
.L_33:
        /*00a8*/ 	.byte	0x03, 0x50
        /*00aa*/ 	.short	0x0000


	//----- nvinfo : EIATTR_MAXREG_COUNT
	.align		4
        /*00ac*/ 	.byte	0x03, 0x1b
        /*00ae*/ 	.short	0x00ff


	//----- nvinfo : EIATTR_MERCURY_ISA_VERSION
	.align		4
        /*00b0*/ 	.byte	0x03, 0x5f
        /*00b2*/ 	.short	0x0101


	//----- nvinfo : EIATTR_VRC_CTA_INIT_COUNT
	.align		4
        /*00b4*/ 	.byte	0x02, 0x4a
	.zero		1
	.zero		1


	//----- nvinfo : EIATTR_EXIT_INSTR_OFFSETS
	.align		4
        /*00b8*/ 	.byte	0x04, 0x1c
        /*00ba*/ 	.short	(.L_35 - .L_34)


	//   ....[0]....
.L_34:
        /*00bc*/ 	.word	0x00000070


	//   ....[1]....
        /*00c0*/ 	.word	0x000003d0


	//----- nvinfo : EIATTR_CRS_STACK_SIZE
	.align		4
.L_35:
        /*00c4*/ 	.byte	0x04, 0x1e
        /*00c6*/ 	.short	(.L_37 - .L_36)
.L_36:
        /*00c8*/ 	.word	0x00000000


	//----- nvinfo : EIATTR_CBANK_PARAM_SIZE
	.align		4
.L_37:
        /*00cc*/ 	.byte	0x03, 0x19
        /*00ce*/ 	.short	0x0038


	//----- nvinfo : EIATTR_PARAM_CBANK
	.align		4
        /*00d0*/ 	.byte	0x04, 0x0a
        /*00d2*/ 	.short	(.L_39 - .L_38)
	.align		4
.L_38:
        /*00d4*/ 	.word	index@(.nv.constant0._Z14kernelgpuInituIfEvPT_S1_S1_S1_iiiiii)
        /*00d8*/ 	.short	0x0380
        /*00da*/ 	.short	0x0038


	//----- nvinfo : EIATTR_SW_WAR
	.align		4
.L_39:
        /*00dc*/ 	.byte	0x04, 0x36
        /*00de*/ 	.short	(.L_41 - .L_40)
.L_40:
        /*00e0*/ 	.word	0x00000008
.L_41:


//--------------------- .nv.info._Z14kernelgpuInituIdEvPT_S1_S1_S1_iiiiii --------------------------
	.section	.nv.info._Z14kernelgpuInituIdEvPT_S1_S1_S1_iiiiii,"",@"SHT_CUDA_INFO"
	.sectionflags	@""
	.align	4


	//----- nvinfo : EIATTR_CUDA_API_VERSION
	.align		4
        /*0000*/ 	.byte	0x04, 0x37
        /*0002*/ 	.short	(.L_43 - .L_42)
.L_42:
        /*0004*/ 	.word	0x00000082


	//----- nvinfo : EIATTR_KPARAM_INFO
	.align		4
.L_43:
        /*0008*/ 	.byte	0x04, 0x17
        /*000a*/ 	.short	(.L_45 - .L_44)
.L_44:
        /*000c*/ 	.word	0x00000000
        /*0010*/ 	.short	0x0009
        /*0012*/ 	.short	0x0034
        /*0014*/ 	.byte	0x00, 0xf0, 0x11, 0x00


	//----- nvinfo : EIATTR_KPARAM_INFO
	.align		4
.L_45:
        /*0018*/ 	.byte	0x04, 0x17
        /*001a*/ 	.short	(.L_47 - .L_46)
.L_46:
        /*001c*/ 	.word	0x00000000
        /*0020*/ 	.short	0x0008
        /*0022*/ 	.short	0x0030
        /*0024*/ 	.byte	0x00, 0xf0, 0x11, 0x00


	//----- nvinfo : EIATTR_KPARAM_INFO
	.align		4
.L_47:
        /*0028*/ 	.byte	0x04, 0x17
        /*002a*/ 	.short	(.L_49 - .L_48)
.L_48:
        /*002c*/ 	.word	0x00000000
        /*0030*/ 	.short	0x0007
        /*0032*/ 	.short	0x002c
        /*0034*/ 	.byte	0x00, 0xf0, 0x11, 0x00


	//----- nvinfo : EIATTR_KPARAM_INFO
	.align		4
.L_49:
        /*0038*/ 	.byte	0x04, 0x17
        /*003a*/ 	.short	(.L_51 - .L_50)
.L_50:
        /*003c*/ 	.word	0x00000000
        /*0040*/ 	.short	0x0006
        /*0042*/ 	.short	0x0028
        /*0044*/ 	.byte	0x00, 0xf0, 0x11, 0x00


	//----- nvinfo : EIATTR_KPARAM_INFO
	.align		4
.L_51:
        /*0048*/ 	.byte	0x04, 0x17
        /*004a*/ 	.short	(.L_53 - .L_52)
.L_52:
        /*004c*/ 	.word	0x00000000
        /*0050*/ 	.short	0x0005
        /*0052*/ 	.short	0x0024
        /*0054*/ 	.byte	0x00, 0xf0, 0x11, 0x00


	//----- nvinfo : EIATTR_KPARAM_INFO
	.align		4
.L_53:
        /*0058*/ 	.byte	0x04, 0x17
        /*005a*/ 	.short	(.L_55 - .L_54)
.L_54:
        /*005c*/ 	.word	0x00000000
        /*0060*/ 	.short	0x0004
        /*0062*/ 	.short	0x0020
        /*0064*/ 	.byte	0x00, 0xf0, 0x11, 0x00


	//----- nvinfo : EIATTR_KPARAM_INFO
	.align		4
.L_55:
        /*0068*/ 	.byte	0x04, 0x17
        /*006a*/ 	.short	(.L_57 - .L_56)
.L_56:
        /*006c*/ 	.word	0x00000000
        /*0070*/ 	.short	0x0003
        /*0072*/ 	.short	0x0018
        /*0074*/ 	.byte	0x00, 0xf5, 0x21, 0x00


	//----- nvinfo : EIATTR_KPARAM_INFO
	.align		4
.L_57:
        /*0078*/ 	.byte	0x04, 0x17
        /*007a*/ 	.short	(.L_59 - .L_58)
.L_58:
        /*007c*/ 	.word	0x00000000
        /*0080*/ 	.short	0x0002
        /*0082*/ 	.short	0x0010
        /*0084*/ 	.byte	0x00, 0xf5, 0x21, 0x00


	//----- nvinfo : EIATTR_KPARAM_INFO
	.align		4
.L_59:
        /*0088*/ 	.byte	0x04, 0x17
        /*008a*/ 	.short	(.L_61 - .L_60)
.L_60:
        /*008c*/ 	.word	0x00000000
        /*0090*/ 	.short	0x0001
        /*0092*/ 	.short	0x0008
        /*0094*/ 	.byte	0x00, 0xf5, 0x21, 0x00


	//----- nvinfo : EIATTR_KPARAM_INFO
	.align		4
.L_61:
        /*0098*/ 	.byte	0x04, 0x17
        /*009a*/ 	.short	(.L_63 - .L_62)
.L_62:
        /*009c*/ 	.word	0x00000000
        /*00a0*/ 	.short	0x0000
        /*00a2*/ 	.short	0x0000
        /*00a4*/ 	.byte	0x00, 0xf5, 0x21, 0x00


	//----- nvinfo : EIATTR_SPARSE_MMA_MASK
	.align		4
.L_63:
        /*00a8*/ 	.byte	0x03, 0x50
        /*00aa*/ 	.short	0x0000


	//----- nvinfo : EIATTR_MAXREG_COUNT
	.align		4
        /*00ac*/ 	.byte	0x03, 0x1b
        /*00ae*/ 	.short	0x00ff


	//----- nvinfo : EIATTR_MERCURY_ISA_VERSION
	.align		4
        /*00b0*/ 	.byte	0x03, 0x5f
        /*00b2*/ 	.short	0x0101


	//----- nvinfo : EIATTR_VRC_CTA_INIT_COUNT
	.align		4
        /*00b4*/ 	.byte	0x02, 0x4a
	.zero		1
	.zero		1


	//----- nvinfo : EIATTR_EXIT_INSTR_OFFSETS
	.align		4
        /*00b8*/ 	.byte	0x04, 0x1c
        /*00ba*/ 	.short	(.L_65 - .L_64)


	//   ....[0]....
.L_64:
        /*00bc*/ 	.word	0x00000070


	//   ....[1]....
        /*00c0*/ 	.word	0x000003d0


	//----- nvinfo : EIATTR_CRS_STACK_SIZE
	.align		4
.L_65:
        /*00c4*/ 	.byte	0x04, 0x1e
        /*00c6*/ 	.short	(.L_67 - .L_66)
.L_66:
        /*00c8*/ 	.word	0x00000000


	//----- nvinfo : EIATTR_CBANK_PARAM_SIZE
	.align		4
.L_67:
        /*00cc*/ 	.byte	0x03, 0x19
        /*00ce*/ 	.short	0x0038


	//----- nvinfo : EIATTR_PARAM_CBANK
	.align		4
        /*00d0*/ 	.byte	0x04, 0x0a
        /*00d2*/ 	.short	(.L_69 - .L_68)
	.align		4
.L_68:
        /*00d4*/ 	.word	index@(.nv.constant0._Z14kernelgpuInituIdEvPT_S1_S1_S1_iiiiii)
        /*00d8*/ 	.short	0x0380
        /*00da*/ 	.short	0x0038


	//----- nvinfo : EIATTR_SW_WAR
	.align		4
.L_69:
        /*00dc*/ 	.byte	0x04, 0x36
        /*00de*/ 	.short	(.L_71 - .L_70)
.L_70:
        /*00e0*/ 	.word	0x00000008
.L_71:


//--------------------- .nv.callgraph             --------------------------
	.section	.nv.callgraph,"",@"SHT_CUDA_CALLGRAPH"
	.align	4
	.sectionentsize	8
	.align		4
        /*0000*/ 	.word	0x00000000
	.align		4
        /*0004*/ 	.word	0xffffffff
	.align		4
        /*0008*/ 	.word	0x00000000
	.align		4
        /*000c*/ 	.word	0xfffffffe
	.align		4
        /*0010*/ 	.word	0x00000000
	.align		4
        /*0014*/ 	.word	0xfffffffd
	.align		4
        /*0018*/ 	.word	0x00000000
	.align		4
        /*001c*/ 	.word	0xfffffffc


//--------------------- .text._Z14kernelgpuInituIfEvPT_S1_S1_S1_iiiiii --------------------------
	.section	.text._Z14kernelgpuInituIfEvPT_S1_S1_S1_iiiiii,"ax",@progbits
	.align	128
        .global         _Z14kernelgpuInituIfEvPT_S1_S1_S1_iiiiii
        .type           _Z14kernelgpuInituIfEvPT_S1_S1_S1_iiiiii,@function
        .size           _Z14kernelgpuInituIfEvPT_S1_S1_S1_iiiiii,(.L_x_4 - _Z14kernelgpuInituIfEvPT_S1_S1_S1_iiiiii)
        .other          _Z14kernelgpuInituIfEvPT_S1_S1_S1_iiiiii,@"STO_CUDA_ENTRY STV_DEFAULT"
_Z14kernelgpuInituIfEvPT_S1_S1_S1_iiiiii:
.text._Z14kernelgpuInituIfEvPT_S1_S1_S1_iiiiii:
[----:B------:R-:W-:Y:S01]  /*0000*/  LDC R1, c[0x0][0x37c] ;  /* 0x0000df00ff017b82 */ /* 0x000fe20000000800 */
[----:B------:R-:W0:Y:S07]  /*0010*/  S2R R16, SR_TID.X ;  /* 0x0000000000107919 */ /* 0x000e2e0000002100 */
[----:B------:R-:W0:Y:S01]  /*0020*/  S2UR UR4, SR_CTAID.X ;  /* 0x00000000000479c3 */ /* 0x000e220000002500 */
[----:B------:R-:W1:Y:S07]  /*0030*/  LDCU UR5, c[0x0][0x3a4] ;  /* 0x00007480ff0577ac */ /* 0x000e6e0008000800 */
[----:B------:R-:W0:Y:S02]  /*0040*/  LDC R19, c[0x0][0x360] ;  /* 0x0000d800ff137b82 */ /* 0x000e240000000800 */
[----:B0-----:R-:W-:-:S05]  /*0050*/  IMAD R16, R19, UR4, R16 ;  /* 0x0000000413107c24 */ /* 0x001fca000f8e0210 */
[----:B-1----:R-:W-:-:S13]  /*0060*/  ISETP.GE.AND P0, PT, R16, UR5, PT ;  /* 0x0000000510007c0c */ /* 0x002fda000bf06270 */
[----:B------:R-:W-:Y:S05]  /*0070*/  @P0 EXIT ;  /* 0x000000000000094d */ /* 0x000fea0003800000 */
[----:B------:R-:W0:Y:S01]  /*0080*/  LDC R18, c[0x0][0x3b0] ;  /* 0x0000ec00ff127b82 */ /* 0x000e220000000800 */
[----:B------:R-:W1:Y:S01]  /*0090*/  LDCU UR5, c[0x0][0x3ac] ;  /* 0x00007580ff0577ac */ /* 0x000e620008000800 */
[----:B------:R-:W2:Y:S06]  /*00a0*/  LDCU UR4, c[0x0][0x370] ;  /* 0x00006e00ff0477ac */ /* 0x000eac0008000800 */
[----:B------:R-:W3:Y:S01]  /*00b0*/  LDC R15, c[0x0][0x3b0] ;  /* 0x0000ec00ff0f7b82 */ /* 0x000ee20000000800 */
[----:B------:R-:W4:Y:S01]  /*00c0*/  LDCU.64 UR6, c[0x0][0x358] ;  /* 0x00006b00ff0677ac */ /* 0x000f220008000a00 */
[----:B------:R-:W0:Y:S06]  /*00d0*/  LDCU UR8, c[0x0][0x3a4] ;  /* 0x00007480ff0877ac */ /* 0x000e2c0008000800 */
[----:B------:R-:W3:Y:S01]  /*00e0*/  LDC.64 R2, c[0x0][0x398] ;  /* 0x0000e600ff027b82 */ /* 0x000ee20000000a00 */
[----:B--2---:R-:W-:Y:S01]  /*00f0*/  IMAD R19, R19, UR4, RZ ;  /* 0x0000000413137c24 */ /* 0x004fe2000f8e02ff */
[----:B0-----:R-:W-:-:S06]  /*0100*/  IABS R0, R18 ;  /* 0x0000001200007213 */ /* 0x001fcc0000000000 */
[----:B------:R-:W0:Y:S01]  /*0110*/  LDC.64 R4, c[0x0][0x380] ;  /* 0x0000e000ff047b82 */ /* 0x000e220000000a00 */
[C---:B------:R-:W-:Y:S01]  /*0120*/  ISETP.NE.AND P0, PT, R18.reuse, RZ, PT ;  /* 0x000000ff1200720c */ /* 0x040fe20003f05270 */
[----:B-1----:R-:W-:Y:S01]  /*0130*/  IMAD R17, R18, UR5, RZ ;  /* 0x0000000512117c24 */ /* 0x002fe2000f8e02ff */
[----:B------:R-:W1:Y:S01]  /*0140*/  I2F.RP R8, R0 ;  /* 0x0000000000087306 */ /* 0x000e620000209400 */
[----:B------:R-:W-:-:S07]  /*0150*/  LOP3.LUT R18, RZ, R18, RZ, 0x33, !PT ;  /* 0x00000012ff127212 */ /* 0x000fce00078e33ff */
[----:B-1----:R-:W1:Y:S02]  /*0160*/  MUFU.RCP R8, R8 ;  /* 0x0000000800087308 */ /* 0x002e640000001000 */
[----:B-1----:R-:W-:-:S06]  /*0170*/  IADD3 R6, PT, PT, R8, 0xffffffe, RZ ;  /* 0x0ffffffe08067810 */ /* 0x002fcc0007ffe0ff */
[----:B------:R1:W2:Y:S02]  /*0180*/  F2I.FTZ.U32.TRUNC.NTZ R7, R6 ;  /* 0x0000000600077305 */ /* 0x0002a4000021f000 */
[----:B-1----:R-:W-:Y:S02]  /*0190*/  HFMA2 R6, -RZ, RZ, 0, 0 ;  /* 0x00000000ff067431 */ /* 0x002fe400000001ff */
[----:B--2---:R-:W-:-:S04]  /*01a0*/  IMAD.MOV R9, RZ, RZ, -R7 ;  /* 0x000000ffff097224 */ /* 0x004fc800078e0a07 */
[----:B------:R-:W-:-:S04]  /*01b0*/  IMAD R9, R9, R0, RZ ;  /* 0x0000000009097224 */ /* 0x000fc800078e02ff */
[----:B0--34-:R-:W-:-:S07]  /*01c0*/  IMAD.HI.U32 R14, R7, R9, R6 ;  /* 0x00000009070e7227 */ /* 0x019fce00078e0006 */
.L_x_0:
[----:B0-----:R-:W2:Y:S04]  /*01d0*/  LDG.E R27, desc[UR6][R2.64+0x10] ;  /* 0x00001006021b7981 */ /* 0x001ea8000c1e1900 */
[----:B------:R-:W3:Y:S04]  /*01e0*/  LDG.E R23, desc[UR6][R2.64+0x14] ;  /* 0x0000140602177981 */ /* 0x000ee8000c1e1900 */
[----:B------:R-:W4:Y:S04]  /*01f0*/  LDG.E R25, desc[UR6][R2.64+0x18] ;  /* 0x0000180602197981 */ /* 0x000f28000c1e1900 */
[----:B------:R-:W5:Y:S01]  /*0200*/  LDG.E R21, desc[UR6][R2.64+0x1c] ;  /* 0x00001c0602157981 */ /* 0x000f62000c1e1900 */
[----:B------:R-:W-:-:S02]  /*0210*/  IABS R7, R16 ;  /* 0x0000001000077213 */ /* 0x000fc40000000000 */
[----:B------:R-:W-:-:S03]  /*0220*/  IABS R10, R15 ;  /* 0x0000000f000a7213 */ /* 0x000fc60000000000 */
[----:B------:R-:W-:-:S04]  /*0230*/  IMAD.HI.U32 R6, R14, R7, RZ ;  /* 0x000000070e067227 */ /* 0x000fc800078e00ff */
[----:B------:R-:W-:-:S04]  /*0240*/  IMAD.MOV R8, RZ, RZ, -R6 ;  /* 0x000000ffff087224 */ /* 0x000fc800078e0a06 */
[----:B------:R-:W-:-:S05]  /*0250*/  IMAD R7, R10, R8, R7 ;  /* 0x000000080a077224 */ /* 0x000fca00078e0207 */
[----:B------:R-:W-:-:S13]  /*0260*/  ISETP.GT.U32.AND P2, PT, R0, R7, PT ;  /* 0x000000070000720c */ /* 0x000fda0003f44070 */
[----:B------:R-:W-:Y:S01]  /*0270*/  @!P2 IADD3 R7, PT, PT, R7, -R10, RZ ;  /* 0x8000000a0707a210 */ /* 0x000fe20007ffe0ff */
[----:B------:R-:W-:-:S03]  /*0280*/  @!P2 VIADD R6, R6, 0x1 ;  /* 0x000000010606a836 */ /* 0x000fc60000000000 */
[----:B------:R-:W-:Y:S02]  /*0290*/  ISETP.GE.U32.AND P1, PT, R7, R0, PT ;  /* 0x000000000700720c */ /* 0x000fe40003f26070 */
[----:B------:R-:W-:-:S04]  /*02a0*/  LOP3.LUT R7, R16, R15, RZ, 0x3c, !PT ;  /* 0x0000000f10077212 */ /* 0x000fc800078e3cff */
[----:B------:R-:W-:-:S07]  /*02b0*/  ISETP.GE.AND P3, PT, R7, RZ, PT ;  /* 0x000000ff0700720c */ /* 0x000fce0003f66270 */
[----:B------:R-:W-:-:S06]  /*02c0*/  @P1 IADD3 R6, PT, PT, R6, 0x1, RZ ;  /* 0x0000000106061810 */ /* 0x000fcc0007ffe0ff */
[----:B------:R-:W-:-:S05]  /*02d0*/  @!P3 IMAD.MOV R6, RZ, RZ, -R6 ;  /* 0x000000ffff06b224 */ /* 0x000fca00078e0a06 */
[----:B------:R-:W-:-:S04]  /*02e0*/  SEL R6, R18, R6, !P0 ;  /* 0x0000000612067207 */ /* 0x000fc80004000000 */
[----:B------:R-:W-:-:S05]  /*02f0*/  IADD3 R7, PT, PT, -R6, RZ, RZ ;  /* 0x000000ff06077210 */ /* 0x000fca0007ffe1ff */
[----:B------:R-:W-:Y:S01]  /*0300*/  IMAD R7, R15, R7, R16 ;  /* 0x000000070f077224 */ /* 0x000fe200078e0210 */
[----:B------:R-:W-:-:S03]  /*0310*/  IADD3 R16, PT, PT, R19, R16, RZ ;  /* 0x0000001013107210 */ /* 0x000fc60007ffe0ff */
[----:B------:R-:W-:Y:S01]  /*0320*/  IMAD R7, R17, R6, R7 ;  /* 0x0000000611077224 */ /* 0x000fe200078e0207 */
[----:B------:R-:W-:-:S03]  /*0330*/  ISETP.GE.AND P1, PT, R16, UR8, PT ;  /* 0x0000000810007c0c */ /* 0x000fc6000bf26270 */
[----:B------:R-:W-:-:S04]  /*0340*/  IMAD.WIDE R6, R7, 0x4, R4 ;  /* 0x0000000407067825 */ /* 0x000fc800078e0204 */
[----:B------:R-:W-:-:S04]  /*0350*/  IMAD.WIDE R8, R15, 0x4, R6 ;  /* 0x000000040f087825 */ /* 0x000fc800078e0206 */
[----:B------:R-:W-:-:S04]  /*0360*/  IMAD.WIDE R10, R15, 0x4, R8 ;  /* 0x000000040f0a7825 */ /* 0x000fc800078e0208 */
[----:B------:R-:W-:Y:S01]  /*0370*/  IMAD.WIDE R12, R15, 0x4, R10 ;  /* 0x000000040f0c7825 */ /* 0x000fe200078e020a */
[----:B--2---:R0:W-:Y:S04]  /*0380*/  STG.E desc[UR6][R6.64], R27 ;  /* 0x0000001b06007986 */ /* 0x0041e8000c101906 */
[----:B---3--:R0:W-:Y:S04]  /*0390*/  STG.E desc[UR6][R8.64], R23 ;  /* 0x0000001708007986 */ /* 0x0081e8000c101906 */
[----:B----4-:R0:W-:Y:S04]  /*03a0*/  STG.E desc[UR6][R10.64], R25 ;  /* 0x000000190a007986 */ /* 0x0101e8000c101906 */
[----:B-----5:R0:W-:Y:S01]  /*03b0*/  STG.E desc[UR6][R12.64], R21 ;  /* 0x000000150c007986 */ /* 0x0201e2000c101906 */
[----:B------:R-:W-:Y:S05]  /*03c0*/  @!P1 BRA `(.L_x_0) ;  /* 0xfffffffc00809947 */ /* 0x000fea000383ffff */
[----:B------:R-:W-:Y:S05]  /*03d0*/  EXIT ;  /* 0x000000000000794d */ /* 0x000fea0003800000 */
.L_x_1:
[----:B------:R-:W-:-:S00]  /*03e0*/  BRA `(.L_x_1) ;  /* 0xfffffffc00fc7947 */ /* 0x000fc0000383ffff */
[----:B------:R-:W-:-:S00]  /*03f0*/  NOP ;  /* 0x0000000000007918 */ /* 0x000fc00000000000 */
        /* <DEDUP_REMOVED lines=8> */
.L_x_4:


//--------------------- .text._Z14kernelgpuInituIdEvPT_S1_S1_S1_iiiiii --------------------------
	.section	.text._Z14kernelgpuInituIdEvPT_S1_S1_S1_iiiiii,"ax",@progbits
	.align	128
        .global         _Z14kernelgpuInituIdEvPT_S1_S1_S1_iiiiii
        .type           _Z14kernelgpuInituIdEvPT_S1_S1_S1_iiiiii,@function
        .size           _Z14kernelgpuInituIdEvPT_S1_S1_S1_iiiiii,(.L_x_5 - _Z14kernelgpuInituIdEvPT_S1_S1_S1_iiiiii)
        .other          _Z14kernelgpuInituIdEvPT_S1_S1_S1_iiiiii,@"STO_CUDA_ENTRY STV_DEFAULT"
_Z14kernelgpuInituIdEvPT_S1_S1_S1_iiiiii:
.text._Z14kernelgpuInituIdEvPT_S1_S1_S1_iiiiii:
        /* <DEDUP_REMOVED lines=29> */
.L_x_2:
[----:B0-----:R-:W2:Y:S04]  /*01d0*/  LDG.E.64 R16, desc[UR6][R4.64+0x20] ;  /* 0x0000200604107981 */ /* 0x001ea8000c1e1b00 */
[----:B------:R-:W3:Y:S04]  /*01e0*/  LDG.E.64 R6, desc[UR6][R4.64+0x28] ;  /* 0x0000280604067981 */ /* 0x000ee8000c1e1b00 */
[----:B------:R-:W4:Y:S04]  /*01f0*/  LDG.E.64 R8, desc[UR6][R4.64+0x30] ;  /* 0x0000300604087981 */ /* 0x000f28000c1e1b00 */
[----:B------:R-:W5:Y:S01]  /*0200*/  LDG.E.64 R10, desc[UR6][R4.64+0x38] ;  /* 0x00003806040a7981 */ /* 0x000f62000c1e1b00 */
        /* <DEDUP_REMOVED lines=23> */
[----:B--2---:R0:W-:Y:S04]  /*0380*/  STG.E.64 desc[UR6][R18.64], R16 ;  /* 0x0000001012007986 */ /* 0x0041e8000c101b06 */
[----:B---3--:R0:W-:Y:S04]  /*0390*/  STG.E.64 desc[UR6][R12.64], R6 ;  /* 0x000000060c007986 */ /* 0x0081e8000c101b06 */
[----:B----4-:R0:W-:Y:S04]  /*03a0*/  STG.E.64 desc[UR6][R14.64], R8 ;  /* 0x000000080e007986 */ /* 0x0101e8000c101b06 */
[----:B-----5:R0:W-:Y:S01]  /*03b0*/  STG.E.64 desc[UR6][R20.64], R10 ;  /* 0x0000000a14007986 */ /* 0x0201e2000c101b06 */
[----:B------:R-:W-:Y:S05]  /*03c0*/  @!P1 BRA `(.L_x_2) ;  /* 0xfffffffc00809947 */ /* 0x000fea000383ffff */
[----:B------:R-:W-:Y:S05]  /*03d0*/  EXIT ;  /* 0x000000000000794d */ /* 0x000fea0003800000 */
.L_x_3:
        /* <DEDUP_REMOVED lines=10> */
.L_x_5:


//--------------------- .nv.shared.reserved.0     --------------------------
	.section	.nv.shared.reserved.0,"aw",@nobits
	.weak		__nv_reservedSMEM_offset_0_alias
	.size		__nv_reservedSMEM_offset_0_alias, 0, 64
	.other		__nv_reservedSMEM_offset_0_alias,@"STO_CUDA_RESERVED_SHARED STV_DEFAULT"
__nv_reservedSMEM_offset_0_alias:
	.zero		0
	.zero		64


//--------------------- .nv.constant0._Z14kernelgpuInituIfEvPT_S1_S1_S1_iiiiii --------------------------
	.section	.nv.constant0._Z14kernelgpuInituIfEvPT_S1_S1_S1_iiiiii,"a",@progbits
	.sectionflags	@""
	.align	4
.nv.constant0._Z14kernelgpuInituIfEvPT_S1_S1_S1_iiiiii:
	.zero		952


//--------------------- .nv.constant0._Z14kernelgpuInituIdEvPT_S1_S1_S1_iiiiii --------------------------
	.section	.nv.constant0._Z14kernelgpuInituIdEvPT_S1_S1_S1_iiiiii,"a",@progbits
	.sectionflags	@""
	.align	4
.nv.constant0._Z14kernelgpuInituIdEvPT_S1_S1_S1_iiiiii:
	.zero		952


//--------------------- SYMBOLS --------------------------

	.type		.nv.reservedSmem.offset0,@object
	.size		.nv.reservedSmem.offset0,0x4
